//
// Generated by NVIDIA NVVM Compiler
//
// Compiler Build ID: CL-36424714
// Cuda compilation tools, release 13.0, V13.0.88
// Based on NVVM 20.0.0
//

.version 9.0
.target sm_100
.address_size 64

	// .globl	_Z16gpuSelectionSortPi

.visible .entry _Z16gpuSelectionSortPi(
	.param .u64 .ptr .align 1 _Z16gpuSelectionSortPi_param_0
)
{


	bar.sync 	0;
	bar.sync 	0;
	bar.sync 	0;
	bar.sync 	0;
	bar.sync 	0;
	bar.sync 	0;
	bar.sync 	0;
	bar.sync 	0;
	bar.sync 	0;
	bar.sync 	0;
	bar.sync 	0;
	bar.sync 	0;
	bar.sync 	0;
	bar.sync 	0;
	bar.sync 	0;
	bar.sync 	0;
	bar.sync 	0;
	ret;

}


// ===== COMPILED SASS (sm_100) =====

	.target	sm_100

	.elftype	@"ET_EXEC"


//--------------------- .note.nv.tkinfo           --------------------------
	.section	.note.nv.tkinfo,"",@"SHT_NOTE"
	.sectionflags	@"SHF_NOTE_NV_TKINFO"
	.tkinfo
        /*0018*/ 	.word	0x00000002
        /*0030*/ 	.string	""
        /*0030*/ 	.string	"ptxas"
        /*0030*/ 	.string	"Cuda compilation tools, release 13.0, V13.0.88"
        /*0030*/ 	.string	"Build cuda_13.0.r13.0/compiler.36424714_0"
        /*0030*/ 	.string	"-arch sm_100 -m 64 "



//--------------------- .note.nv.cuinfo           --------------------------
	.section	.note.nv.cuinfo,"",@"SHT_NOTE"
	.sectionflags	@"SHF_NOTE_NV_CUINFO"
        /*0018*/ 	.short	0x0002
        /*001a*/ 	.short	0x0064
        /*001c*/ 	.short	0x0082
	.zero		2


//--------------------- .nv.info                  --------------------------
	.section	.nv.info,"",@"SHT_CUDA_INFO"
	.align	4


	//----- nvinfo : EIATTR_REGCOUNT
	.align		4
        /*0000*/ 	.byte	0x04, 0x2f
        /*0002*/ 	.short	(.L_1 - .L_0)
	.align		4
.L_0:
        /*0004*/ 	.word	index@(_Z16gpuSelectionSortPi)
        /*0008*/ 	.word	0x00000004


	//----- nvinfo : EIATTR_FRAME_SIZE
	.align		4
.L_1:
        /*000c*/ 	.byte	0x04, 0x11
        /*000e*/ 	.short	(.L_3 - .L_2)
	.align		4
.L_2:
        /*0010*/ 	.word	index@(_Z16gpuSelectionSortPi)
        /*0014*/ 	.word	0x00000000


	//----- nvinfo : EIATTR_MIN_STACK_SIZE
	.align		4
.L_3:
        /*0018*/ 	.byte	0x04, 0x12
        /*001a*/ 	.short	(.L_5 - .L_4)
	.align		4
.L_4:
        /*001c*/ 	.word	index@(_Z16gpuSelectionSortPi)
        /*0020*/ 	.word	0x00000000
.L_5:


//--------------------- .nv.compat                --------------------------
	.section	.nv.compat,"",@"SHT_CUDA_COMPAT_INFO"
	.align	4
        /*0000*/ 	.byte	0x02, 0x09, 0x00, 0x00, 0x02, 0x02, 0x01, 0x00, 0x02, 0x05, 0x05, 0x00, 0x03, 0x07, 0x01, 0x01
        /*0010*/ 	.byte	0x02, 0x03, 0x00, 0x00, 0x02, 0x06, 0x01, 0x00, 0x04, 0x0b, 0x08, 0x00, 0x09, 0x00, 0x00, 0x00
        /*0020*/ 	.byte	0x00, 0x00, 0x00, 0x00


//--------------------- .nv.info._Z16gpuSelectionSortPi --------------------------
	.section	.nv.info._Z16gpuSelectionSortPi,"",@"SHT_CUDA_INFO"
	.sectionflags	@""
	.align	4


	//----- nvinfo : EIATTR_CUDA_API_VERSION
	.align		4
        /*0000*/ 	.byte	0x04, 0x37
        /*0002*/ 	.short	(.L_7 - .L_6)
.L_6:
        /*0004*/ 	.word	0x00000082


	//----- nvinfo : EIATTR_KPARAM_INFO
	.align		4
.L_7:
        /*0008*/ 	.byte	0x04, 0x17
        /*000a*/ 	.short	(.L_9 - .L_8)
.L_8:
        /*000c*/ 	.word	0x00000000
        /*0010*/ 	.short	0x0000
        /*0012*/ 	.short	0x0000
        /*0014*/ 	.byte	0x00, 0xf5, 0x21, 0x00


	//----- nvinfo : EIATTR_SPARSE_MMA_MASK
	.align		4
.L_9:
        /*0018*/ 	.byte	0x03, 0x50
        /*001a*/ 	.short	0x0000


	//----- nvinfo : EIATTR_MAXREG_COUNT
	.align		4
        /*001c*/ 	.byte	0x03, 0x1b
        /*001e*/ 	.short	0x00ff


	//----- nvinfo : EIATTR_NUM_BARRIERS
	.align		4
        /*0020*/ 	.byte	0x02, 0x4c
        /*0022*/ 	.byte	0x01
	.zero		1


	//----- nvinfo : EIATTR_MERCURY_ISA_VERSION
	.align		4
        /*0024*/ 	.byte	0x03, 0x5f
        /*0026*/ 	.short	0x0101


	//----- nvinfo : EIATTR_VRC_CTA_INIT_COUNT
	.align		4
        /*0028*/ 	.byte	0x02, 0x4a
	.zero		1
	.zero		1


	//----- nvinfo : EIATTR_EXIT_INSTR_OFFSETS
	.align		4
        /*002c*/ 	.byte	0x04, 0x1c
        /*002e*/ 	.short	(.L_11 - .L_10)


	//   ....[0]....
.L_10:
        /*0030*/ 	.word	0x00000120


	//----- nvinfo : EIATTR_CBANK_PARAM_SIZE
	.align		4
.L_11:
        /*0034*/ 	.byte	0x03, 0x19
        /*0036*/ 	.short	0x0008


	//----- nvinfo : EIATTR_PARAM_CBANK
	.align		4
        /*0038*/ 	.byte	0x04, 0x0a
        /*003a*/ 	.short	(.L_13 - .L_12)
	.align		4
.L_12:
        /*003c*/ 	.word	index@(.nv.constant0._Z16gpuSelectionSortPi)
        /*0040*/ 	.short	0x0380
        /*0042*/ 	.short	0x0008


	//----- nvinfo : EIATTR_SW_WAR
	.align		4
.L_13:
        /*0044*/ 	.byte	0x04, 0x36
        /*0046*/ 	.short	(.L_15 - .L_14)
.L_14:
        /*0048*/ 	.word	0x00000008
.L_15:


//--------------------- .nv.callgraph             --------------------------
	.section	.nv.callgraph,"",@"SHT_CUDA_CALLGRAPH"
	.align	4
	.sectionentsize	8
	.align		4
        /*0000*/ 	.word	0x00000000
	.align		4
        /*0004*/ 	.word	0xffffffff
	.align		4
        /*0008*/ 	.word	0x00000000
	.align		4
        /*000c*/ 	.word	0xfffffffe
	.align		4
        /*0010*/ 	.word	0x00000000
	.align		4
        /*0014*/ 	.word	0xfffffffd
	.align		4
        /*0018*/ 	.word	0x00000000
	.align		4
        /*001c*/ 	.word	0xfffffffc


//--------------------- .text._Z16gpuSelectionSortPi --------------------------
	.section	.text._Z16gpuSelectionSortPi,"ax",@progbits
	.align	128
        .global         _Z16gpuSelectionSortPi
        .type           _Z16gpuSelectionSortPi,@function
        .size           _Z16gpuSelectionSortPi,(.L_x_1 - _Z16gpuSelectionSortPi)
        .other          _Z16gpuSelectionSortPi,@"STO_CUDA_ENTRY STV_DEFAULT"
_Z16gpuSelectionSortPi:
.text._Z16gpuSelectionSortPi:
[----:B------:R-:W-:Y:S08]  /*0000*/  LDC R1, c[0x0][0x37c] ;  /* 0x0000df00ff017b82 */ /* 0x000ff00000000800 */
[----:B------:R-:W-:Y:S08]  /*0010*/  BAR.SYNC.DEFER_BLOCKING 0x0 ;  /* 0x0000000000007b1d */ /* 0x000ff00000010000 */
        /* <DEDUP_REMOVED lines=15> */
[----:B------:R-:W-:Y:S06]  /*0110*/  BAR.SYNC.DEFER_BLOCKING 0x0 ;  /* 0x0000000000007b1d */ /* 0x000fec0000010000 */
[----:B------:R-:W-:Y:S05]  /*0120*/  EXIT ;  /* 0x000000000000794d */ /* 0x000fea0003800000 */
.L_x_0:
[----:B------:R-:W-:-:S00]  /*0130*/  BRA `(.L_x_0) ;  /* 0xfffffffc00fc7947 */ /* 0x000fc0000383ffff */
[----:B------:R-:W-:-:S00]  /*0140*/  NOP ;  /* 0x0000000000007918 */ /* 0x000fc00000000000 */
        /* <DEDUP_REMOVED lines=11> */
.L_x_1:


//--------------------- .nv.shared.reserved.0     --------------------------
	.section	.nv.shared.reserved.0,"aw",@nobits
	.weak		__nv_reservedSMEM_offset_0_alias
	.size		__nv_reservedSMEM_offset_0_alias, 0, 64
	.other		__nv_reservedSMEM_offset_0_alias,@"STO_CUDA_RESERVED_SHARED STV_DEFAULT"
__nv_reservedSMEM_offset_0_alias:
	.zero		0
	.zero		64


//--------------------- .nv.constant0._Z16gpuSelectionSortPi --------------------------
	.section	.nv.constant0._Z16gpuSelectionSortPi,"a",@progbits
	.sectionflags	@""
	.align	4
.nv.constant0._Z16gpuSelectionSortPi:
	.zero		904


//--------------------- SYMBOLS --------------------------

	.type		.nv.reservedSmem.offset0,@object
	.size		.nv.reservedSmem.offset0,0x4
